	.target	sm_100a

	.elftype	@"ET_EXEC"


//--------------------- .note.nv.tkinfo           --------------------------
	.section	.note.nv.tkinfo,"",@"SHT_NOTE"
	.sectionflags	@"SHF_NOTE_NV_TKINFO"
	.tkinfo
        /*0018*/ 	.word	0x00000081
        /*0030*/ 	.string	""
        /*0030*/ 	.string	"ptxas-blackwell"
        /*0030*/ 	.string	"Cuda compilation tools, release 12.9, V12.9.86"
        /*0030*/ 	.string	"Build cuda_12.9.r12.9/compiler.36037853_0"
        /*0030*/ 	.string	"-v  -suppress-debug-info  -lineinfo  -arch sm_100a "



//--------------------- .note.nv.cuver            --------------------------
	.section	.note.nv.cuver,"",@"SHT_NOTE"
	.sectionflags	@"SHF_NOTE_NV_CUVER"
        /*0018*/ 	.short	0x0001
        /*001a*/ 	.short	0x0064
        /*001c*/ 	.short	0x0001
        /*001e*/ 	.short	0x0000
        /*0020*/ 	.short	0x0001
        /*0022*/ 	.short	0x0000


//--------------------- .nv.info                  --------------------------
	.section	.nv.info,"",@"SHT_CUDA_INFO"
	.align	4


	//----- nvinfo : EIATTR_REGCOUNT
	.align		4
        /*0000*/ 	.byte	0x04, 0x2f
        /*0002*/ 	.short	(.L_4 - .L_3)
	.align		4
.L_3:
        /*0004*/ 	.word	index@(gluon_mma)
        /*0008*/ 	.word	0x0000003f


	//----- nvinfo : EIATTR_FRAME_SIZE
	.align		4
.L_4:
        /*000c*/ 	.byte	0x04, 0x11
        /*000e*/ 	.short	(.L_6 - .L_5)
	.align		4
.L_5:
        /*0010*/ 	.word	index@($__internal_2_$__cuda_sm10x_tcgen05_guardrail_trap_unallocated_columns_being_dealloced)
        /*0014*/ 	.word	0x00000000


	//----- nvinfo : EIATTR_FRAME_SIZE
	.align		4
.L_6:
        /*0018*/ 	.byte	0x04, 0x11
        /*001a*/ 	.short	(.L_8 - .L_7)
	.align		4
.L_7:
        /*001c*/ 	.word	index@($__internal_1_$__cuda_sm10x_tcgen05_guardrail_trap_phase_invalid_during_alloc)
        /*0020*/ 	.word	0x00000000


	//----- nvinfo : EIATTR_FRAME_SIZE
	.align		4
.L_8:
        /*0024*/ 	.byte	0x04, 0x11
        /*0026*/ 	.short	(.L_10 - .L_9)
	.align		4
.L_9:
        /*0028*/ 	.word	index@($__internal_0_$__cuda_sm10x_tcgen05_guardrail_trap_col_being_dealloced_not_returned_by_alloc)
        /*002c*/ 	.word	0x00000000


	//----- nvinfo : EIATTR_FRAME_SIZE
	.align		4
.L_10:
        /*0030*/ 	.byte	0x04, 0x11
        /*0032*/ 	.short	(.L_12 - .L_11)
	.align		4
.L_11:
        /*0034*/ 	.word	index@(gluon_mma)
        /*0038*/ 	.word	0x00000000


	//----- nvinfo : EIATTR_MIN_STACK_SIZE
	.align		4
.L_12:
        /*003c*/ 	.byte	0x04, 0x12
        /*003e*/ 	.short	(.L_14 - .L_13)
	.align		4
.L_13:
        /*0040*/ 	.word	index@(gluon_mma)
        /*0044*/ 	.word	0x00000000
.L_14:


//--------------------- .nv.info.gluon_mma        --------------------------
	.section	.nv.info.gluon_mma,"",@"SHT_CUDA_INFO"
	.sectionflags	@""
	.align	4


	//----- nvinfo : EIATTR_CUDA_API_VERSION
	.align		4
        /*0000*/ 	.byte	0x04, 0x37
        /*0002*/ 	.short	(.L_16 - .L_15)
.L_15:
        /*0004*/ 	.word	0x00000081


	//----- nvinfo : EIATTR_KPARAM_INFO
	.align		4
.L_16:
        /*0008*/ 	.byte	0x04, 0x17
        /*000a*/ 	.short	(.L_18 - .L_17)
.L_17:
        /*000c*/ 	.word	0x00000000
        /*0010*/ 	.short	0x0004
        /*0012*/ 	.short	0x0020
        /*0014*/ 	.byte	0x00, 0xf4, 0x21, 0x00


	//----- nvinfo : EIATTR_KPARAM_INFO
	.align		4
.L_18:
        /*0018*/ 	.byte	0x04, 0x17
        /*001a*/ 	.short	(.L_20 - .L_19)
.L_19:
        /*001c*/ 	.word	0x00000000
        /*0020*/ 	.short	0x0003
        /*0022*/ 	.short	0x0018
        /*0024*/ 	.byte	0x00, 0xf4, 0x21, 0x00


	//----- nvinfo : EIATTR_KPARAM_INFO
	.align		4
.L_20:
        /*0028*/ 	.byte	0x04, 0x17
        /*002a*/ 	.short	(.L_22 - .L_21)
.L_21:
        /*002c*/ 	.word	0x00000000
        /*0030*/ 	.short	0x0002
        /*0032*/ 	.short	0x0010
        /*0034*/ 	.byte	0x00, 0xf4, 0x21, 0x00


	//----- nvinfo : EIATTR_KPARAM_INFO
	.align		4
.L_22:
        /*0038*/ 	.byte	0x04, 0x17
        /*003a*/ 	.short	(.L_24 - .L_23)
.L_23:
        /*003c*/ 	.word	0x00000000
        /*0040*/ 	.short	0x0001
        /*0042*/ 	.short	0x0008
        /*0044*/ 	.byte	0x00, 0xf4, 0x21, 0x00


	//----- nvinfo : EIATTR_KPARAM_INFO
	.align		4
.L_24:
        /*0048*/ 	.byte	0x04, 0x17
        /*004a*/ 	.short	(.L_26 - .L_25)
.L_25:
        /*004c*/ 	.word	0x00000000
        /*0050*/ 	.short	0x0000
        /*0052*/ 	.short	0x0000
        /*0054*/ 	.byte	0x00, 0xf4, 0x21, 0x00


	//----- nvinfo : EIATTR_AT_ENTRY_FRAGMENTS
	.align		4
.L_26:
        /*0058*/ 	.byte	0x04, 0x4f
        /*005a*/ 	.short	(.L_28 - .L_27)


	//   ....[0]....
.L_27:
        /*005c*/ 	.word	0x00000004


	//----- nvinfo : EIATTR_RESERVED_SMEM_USED
	.align		4
.L_28:
        /*0060*/ 	.byte	0x01, 0x41
	.zero		2


	//----- nvinfo : EIATTR_SPARSE_MMA_MASK
	.align		4
        /*0064*/ 	.byte	0x03, 0x50
        /*0066*/ 	.short	0x0000


	//----- nvinfo : EIATTR_TCGEN05_1CTA_USED
	.align		4
        /*0068*/ 	.byte	0x01, 0x51
	.zero		2


	//----- nvinfo : EIATTR_MAXREG_COUNT
	.align		4
        /*006c*/ 	.byte	0x03, 0x1b
        /*006e*/ 	.short	0x00ff


	//----- nvinfo : EIATTR_NUM_BARRIERS
	.align		4
        /*0070*/ 	.byte	0x02, 0x4c
        /*0072*/ 	.byte	0x01
	.zero		1


	//----- nvinfo : EIATTR_INT_WARP_WIDE_INSTR_OFFSETS
	.align		4
        /*0074*/ 	.byte	0x04, 0x31
        /*0076*/ 	.short	(.L_30 - .L_29)


	//   ....[0]....
.L_29:
        /*0078*/ 	.word	0x000008c0


	//   ....[1]....
        /*007c*/ 	.word	0x00000920


	//   ....[2]....
        /*0080*/ 	.word	0x00000dd0


	//   ....[3]....
        /*0084*/ 	.word	0x00000de0


	//   ....[4]....
        /*0088*/ 	.word	0x00001540


	//   ....[5]....
        /*008c*/ 	.word	0x00001590


	//----- nvinfo : EIATTR_COOP_GROUP_MASK_REGIDS
	.align		4
.L_30:
        /*0090*/ 	.byte	0x04, 0x29
        /*0092*/ 	.short	(.L_32 - .L_31)


	//   ....[0]....
.L_31:
        /*0094*/ 	.word	0xffffffff


	//   ....[1]....
        /*0098*/ 	.word	0xffffffff


	//   ....[2]....
        /*009c*/ 	.word	0xffffffff


	//   ....[3]....
        /*00a0*/ 	.word	0xffffffff


	//----- nvinfo : EIATTR_COOP_GROUP_INSTR_OFFSETS
	.align		4
.L_32:
        /*00a4*/ 	.byte	0x04, 0x28
        /*00a6*/ 	.short	(.L_34 - .L_33)


	//   ....[0]....
.L_33:
        /*00a8*/ 	.word	0x00000050


	//   ....[1]....
        /*00ac*/ 	.word	0x00000310


	//   ....[2]....
        /*00b0*/ 	.word	0x000013d0


	//   ....[3]....
        /*00b4*/ 	.word	0x00001640


	//----- nvinfo : EIATTR_VRC_CTA_INIT_COUNT
	.align		4
.L_34:
        /*00b8*/ 	.byte	0x02, 0x4a
        /*00ba*/ 	.byte	0x80
	.zero		1


	//----- nvinfo : EIATTR_MBARRIER_INSTR_OFFSETS
	.align		4
        /*00bc*/ 	.byte	0x04, 0x39
        /*00be*/ 	.short	(.L_36 - .L_35)


	//   ....[0]....
.L_35:
        /*00c0*/ 	.word	0x00000bf0
        /*00c4*/ 	.word	0x000000ff
        /*00c8*/ 	.word	0x00003000
        /*00cc*/ 	.short	0x0100
        /*00ce*/ 	.byte	0x0e
	.zero		1


	//   ....[1]....
        /*00d0*/ 	.word	0x00000e70
        /*00d4*/ 	.word	0x000000ff
        /*00d8*/ 	.word	0x00003000
        /*00dc*/ 	.short	0x010a
        /*00de*/ 	.byte	0x0e
	.zero		1


	//   ....[2]....
        /*00e0*/ 	.word	0x00000fd0
        /*00e4*/ 	.word	0x000000ff
        /*00e8*/ 	.word	0x00003000
        /*00ec*/ 	.short	0x0108
        /*00ee*/ 	.byte	0x0e
	.zero		1


	//   ....[3]....
        /*00f0*/ 	.word	0x00001660
        /*00f4*/ 	.word	0x000000ff
        /*00f8*/ 	.word	0x00003000
        /*00fc*/ 	.short	0x010a
        /*00fe*/ 	.byte	0x0e
	.zero		1


	//----- nvinfo : EIATTR_NUM_MBARRIERS
	.align		4
.L_36:
        /*0100*/ 	.byte	0x03, 0x38
        /*0102*/ 	.short	0x0001


	//----- nvinfo : EIATTR_EXIT_INSTR_OFFSETS
	.align		4
        /*0104*/ 	.byte	0x04, 0x1c
        /*0106*/ 	.short	(.L_38 - .L_37)


	//   ....[0]....
.L_37:
        /*0108*/ 	.word	0x00001650


	//----- nvinfo : EIATTR_REQNTID
	.align		4
.L_38:
        /*010c*/ 	.byte	0x04, 0x10
        /*010e*/ 	.short	(.L_40 - .L_39)
.L_39:
        /*0110*/ 	.word	0x00000100
        /*0114*/ 	.word	0x00000001
        /*0118*/ 	.word	0x00000001


	//----- nvinfo : EIATTR_CRS_STACK_SIZE
	.align		4
.L_40:
        /*011c*/ 	.byte	0x04, 0x1e
        /*011e*/ 	.short	(.L_42 - .L_41)
.L_41:
        /*0120*/ 	.word	0x00000000


	//----- nvinfo : EIATTR_CBANK_PARAM_SIZE
	.align		4
.L_42:
        /*0124*/ 	.byte	0x03, 0x19
        /*0126*/ 	.short	0x0028


	//----- nvinfo : EIATTR_PARAM_CBANK
	.align		4
        /*0128*/ 	.byte	0x04, 0x0a
        /*012a*/ 	.short	(.L_44 - .L_43)
	.align		4
.L_43:
        /*012c*/ 	.word	index@(.nv.constant0.gluon_mma)
        /*0130*/ 	.short	0x0380
        /*0132*/ 	.short	0x0028


	//----- nvinfo : EIATTR_SW_WAR
	.align		4
.L_44:
        /*0134*/ 	.byte	0x04, 0x36
        /*0136*/ 	.short	(.L_46 - .L_45)
.L_45:
        /*0138*/ 	.word	0x00000008
.L_46:


//--------------------- .nv.compat                --------------------------
	.section	.nv.compat,"",@"SHT_CUDA_COMPAT_INFO"
	.align	4
        /*0000*/ 	.byte	0x02, 0x02, 0x02, 0x00, 0x02, 0x05, 0x05, 0x00, 0x02, 0x03, 0x00, 0x00, 0x02, 0x06, 0x01, 0x00


//--------------------- .nv.callgraph             --------------------------
	.section	.nv.callgraph,"",@"SHT_CUDA_CALLGRAPH"
	.align	4
	.sectionentsize	8
	.align		4
        /*0000*/ 	.word	0x00000000
	.align		4
        /*0004*/ 	.word	0xffffffff
	.align		4
        /*0008*/ 	.word	0x00000000
	.align		4
        /*000c*/ 	.word	0xfffffffe
	.align		4
        /*0010*/ 	.word	0x00000000
	.align		4
        /*0014*/ 	.word	0xfffffffd
	.align		4
        /*0018*/ 	.word	0x00000000
	.align		4
        /*001c*/ 	.word	0xfffffffc


//--------------------- .text.gluon_mma           --------------------------
	.section	.text.gluon_mma,"ax",@progbits
	.align	128
        .global         gluon_mma
        .type           gluon_mma,@function
        .size           gluon_mma,(.L_x_15 - gluon_mma)
        .other          gluon_mma,@"STO_CUDA_ENTRY STV_DEFAULT"
gluon_mma:
.text.gluon_mma:
[----:B------:R-:W0:Y:S01]  /*0000*/  LDC R1, c[0x0][0x37c] ;  /* 0x0000df00ff017b82 */ /* 0x000e220000000800 */
[----:B------:R-:W1:Y:S02]  /*0010*/  S2R R37, SR_TID.X ;  /* 0x0000000000257919 */ /* 0x000e640000002100 */
[----:B-1----:R-:W-:-:S13]  /*0020*/  ISETP.GE.U32.AND P1, PT, R37, 0x20, PT ;  /* 0x000000202500780c */ /* 0x002fda0003f26070 */
[----:B------:R-:W-:Y:S05]  /*0030*/  @P1 BRA `(.L_x_0) ;  /* 0x0000000000b81947 */ /* 0x000fea0003800000 */
[----:B------:R-:W1:Y:S01]  /*0040*/  S2UR UR6, SR_CgaCtaId ;  /* 0x00000000000679c3 */ /* 0x000e620000008800 */
[----:B------:R-:W-:Y:S01]  /*0050*/  NOP ;  /* 0x0000000000007918 */ /* 0x000fe20000000000 */
[----:B------:R-:W-:Y:S02]  /*0060*/  UMOV UR4, 0x40 ;  /* 0x0000004000047882 */ /* 0x000fe40000000000 */
[----:B-1----:R-:W-:-:S09]  /*0070*/  ULEA UR4, UR6, UR4, 0x18 ;  /* 0x0000000406047291 */ /* 0x002fd2000f8ec0ff */
[----:B------:R-:W1:Y:S01]  /*0080*/  LDS.U8 R0, [UR4] ;  /* 0x00000004ff007984 */ /* 0x000e620008000000 */
[----:B------:R-:W-:Y:S02]  /*0090*/  UMOV UR4, 0x400 ;  /* 0x0000040000047882 */ /* 0x000fe40000000000 */
[----:B------:R-:W-:Y:S01]  /*00a0*/  ULEA UR4, UR6, UR4, 0x18 ;  /* 0x0000000406047291 */ /* 0x000fe2000f8ec0ff */
[----:B-1----:R-:W-:-:S13]  /*00b0*/  ISETP.NE.AND P0, PT, R0, RZ, PT ;  /* 0x000000ff0000720c */ /* 0x002fda0003f05270 */
[----:B------:R-:W-:Y:S05]  /*00c0*/  @P0 BRA `(.L_x_1) ;  /* 0x00000000007c0947 */ /* 0x000fea0003800000 */
[----:B------:R-:W-:-:S13]  /*00d0*/  ELECT P0, URZ, PT ;  /* 0x0000000000ff782f */ /* 0x000fda0003800000 */
[----:B------:R-:W-:Y:S05]  /*00e0*/  @!P0 BRA `(.L_x_2) ;  /* 0x0000000000848947 */ /* 0x000fea0003800000 */
[----:B------:R-:W-:Y:S01]  /*00f0*/  UMOV UR5, 0x2 ;  /* 0x0000000200057882 */ /* 0x000fe20000000000 */
[----:B------:R-:W-:Y:S02]  /*0100*/  IMAD.MOV.U32 R4, RZ, RZ, 0x1 ;  /* 0x00000001ff047424 */ /* 0x000fe400078e00ff */
[----:B------:R-:W-:Y:S02]  /*0110*/  IMAD.MOV.U32 R5, RZ, RZ, 0x3 ;  /* 0x00000003ff057424 */ /* 0x000fe400078e00ff */
[----:B------:R-:W-:Y:S04]  /*0120*/  DEPBAR.LE SB1, 0x36 ;  /* 0x00009d800000791a */ /* 0x000fe80000000000 */
[----:B------:R-:W1:Y:S02]  /*0130*/  UTCATOMSWS.FIND_AND_SET.ALIGN UP0, UR5, UR5 ;  /* 0x00000005000575e3 */ /* 0x000e640008000800 */
[----:B-1----:R-:W-:-:S04]  /*0140*/  PLOP3.LUT P0, PT, PT, PT, UP0, 0x80, 0x8 ;  /* 0x000000000008781c */ /* 0x002fc80003f0f008 */
[----:B------:R-:W-:-:S04]  /*0150*/  SEL R0, RZ, 0xffffffff, !P0 ;  /* 0xffffffffff007807 */ /* 0x000fc80004000000 */
[----:B------:R-:W-:Y:S01]  /*0160*/  ISETP.NE.AND P0, PT, R0, RZ, PT ;  /* 0x000000ff0000720c */ /* 0x000fe20003f05270 */
[----:B------:R-:W-:-:S12]  /*0170*/  IMAD.U32 R0, RZ, RZ, UR5 ;  /* 0x00000005ff007e24 */ /* 0x000fd8000f8e00ff */
[----:B------:R-:W-:Y:S05]  /*0180*/  @P0 BRA `(.L_x_3) ;  /* 0x0000000000240947 */ /* 0x000fea0003800000 */
.L_x_4:
[----:B------:R-:W-:Y:S05]  /*0190*/  NANOSLEEP 0x64 ;  /* 0x000000640000795d */ /* 0x000fea0003800000 */
[----:B------:R-:W-:-:S05]  /*01a0*/  UMOV UR5, 0x2 ;  /* 0x0000000200057882 */ /* 0x000fca0000000000 */
[----:B------:R-:W-:Y:S04]  /*01b0*/  DEPBAR.LE SB1, 0x36 ;  /* 0x00009d800000791a */ /* 0x000fe80000000000 */
[----:B------:R-:W1:Y:S02]  /*01c0*/  UTCATOMSWS.FIND_AND_SET.ALIGN UP0, UR5, UR5 ;  /* 0x00000005000575e3 */ /* 0x000e640008000800 */
[----:B-1----:R-:W-:-:S04]  /*01d0*/  PLOP3.LUT P0, PT, PT, PT, UP0, 0x80, 0x8 ;  /* 0x000000000008781c */ /* 0x002fc80003f0f008 */
[----:B------:R-:W-:-:S04]  /*01e0*/  SEL R0, RZ, 0xffffffff, !P0 ;  /* 0xffffffffff007807 */ /* 0x000fc80004000000 */
[----:B------:R-:W-:Y:S01]  /*01f0*/  ISETP.NE.AND P0, PT, R0, RZ, PT ;  /* 0x000000ff0000720c */ /* 0x000fe20003f05270 */
[----:B------:R-:W-:-:S12]  /*0200*/  IMAD.U32 R0, RZ, RZ, UR5 ;  /* 0x00000005ff007e24 */ /* 0x000fd8000f8e00ff */
[----:B------:R-:W-:Y:S05]  /*0210*/  @!P0 BRA `(.L_x_4) ;  /* 0xfffffffc00dc8947 */ /* 0x000fea000383ffff */
.L_x_3:
[C---:B------:R-:W-:Y:S01]  /*0220*/  VIADD R3, R0.reuse, 0x10 ;  /* 0x0000001000037836 */ /* 0x040fe20000000000 */
[----:B------:R-:W-:Y:S01]  /*0230*/  UMOV UR5, 0x50 ;  /* 0x0000005000057882 */ /* 0x000fe20000000000 */
[----:B------:R-:W-:Y:S01]  /*0240*/  SHF.L.U32 R2, R5, R0, RZ ;  /* 0x0000000005027219 */ /* 0x000fe200000006ff */
[----:B------:R-:W-:Y:S01]  /*0250*/  ULEA UR5, UR6, UR5, 0x18 ;  /* 0x0000000506057291 */ /* 0x000fe2000f8ec0ff */
[----:B------:R-:W-:Y:S01]  /*0260*/  IMAD.SHL.U32 R0, R0, 0x20, RZ ;  /* 0x0000002000007824 */ /* 0x000fe200078e00ff */
[----:B------:R-:W-:-:S04]  /*0270*/  SHF.L.U32 R3, R4, R3, RZ ;  /* 0x0000000304037219 */ /* 0x000fc800000006ff */
[----:B------:R-:W-:-:S05]  /*0280*/  LOP3.LUT R2, R3, R2, RZ, 0xfc, !PT ;  /* 0x0000000203027212 */ /* 0x000fca00078efcff */
[----:B------:R1:W-:Y:S04]  /*0290*/  ATOMS.OR RZ, [UR5], R2 ;  /* 0x00000002ffff798c */ /* 0x0003e8000b000005 */
[----:B------:R1:W-:Y:S01]  /*02a0*/  STS [UR4], R0 ;  /* 0x00000000ff007988 */ /* 0x0003e20008000804 */
[----:B------:R-:W-:Y:S05]  /*02b0*/  BRA `(.L_x_2) ;  /* 0x0000000000107947 */ /* 0x000fea0003800000 */
.L_x_1:
[----:B------:R-:W-:Y:S01]  /*02c0*/  IMAD.MOV.U32 R0, RZ, RZ, -0x1 ;  /* 0xffffffffff007424 */ /* 0x000fe200078e00ff */
[----:B------:R-:W-:-:S04]  /*02d0*/  MOV R2, 0x300 ;  /* 0x0000030000027802 */ /* 0x000fc80000000f00 */
[----:B------:R1:W-:Y:S03]  /*02e0*/  STS [UR4], R0 ;  /* 0x00000000ff007988 */ /* 0x0003e60008000804 */
[----:B01----:R-:W-:Y:S05]  /*02f0*/  CALL.REL.NOINC `($__internal_1_$__cuda_sm10x_tcgen05_guardrail_trap_phase_invalid_during_alloc) ;  /* 0x0000001000f07944 */ /* 0x003fea0003c00000 */
.L_x_2:
[----:B------:R-:W-:Y:S05]  /*0300*/  WARPSYNC.ALL ;  /* 0x0000000000007948 */ /* 0x000fea0003800000 */
[----:B------:R-:W-:Y:S01]  /*0310*/  NOP ;  /* 0x0000000000007918 */ /* 0x000fe20000000000 */
.L_x_0:
[----:B------:R-:W2:Y:S08]  /*0320*/  S2UR UR13, SR_CgaCtaId ;  /* 0x00000000000d79c3 */ /* 0x000eb00000008800 */
[----:B------:R-:W-:Y:S01]  /*0330*/  BAR.SYNC.DEFER_BLOCKING 0x0 ;  /* 0x0000000000007b1d */ /* 0x000fe20000010000 */
[C---:B-1----:R-:W-:Y:S01]  /*0340*/  IMAD.SHL.U32 R0, R37.reuse, 0x2, RZ ;  /* 0x0000000225007824 */ /* 0x042fe200078e00ff */
[----:B------:R-:W-:-:S02]  /*0350*/  LOP3.LUT R36, R37, 0xe0, RZ, 0xc0, !PT ;  /* 0x000000e025247812 */ /* 0x000fc400078ec0ff */
[----:B------:R-:W-:Y:S02]  /*0360*/  LOP3.LUT R3, R37, 0x1f, RZ, 0xc0, !PT ;  /* 0x0000001f25037812 */ /* 0x000fe400078ec0ff */
[----:B------:R-:W-:Y:S01]  /*0370*/  UMOV UR4, 0x400 ;  /* 0x0000040000047882 */ /* 0x000fe20000000000 */
[----:B------:R-:W1:Y:S01]  /*0380*/  LDCU.128 UR8, c[0x0][0x380] ;  /* 0x00007000ff0877ac */ /* 0x000e620008000c00 */
[----:B------:R-:W-:Y:S01]  /*0390*/  LOP3.LUT R0, R0, 0x1c0, RZ, 0xc0, !PT ;  /* 0x000001c000007812 */ /* 0x000fe200078ec0ff */
[----:B------:R-:W-:Y:S01]  /*03a0*/  IMAD.SHL.U32 R2, R36, 0x2, RZ ;  /* 0x0000000224027824 */ /* 0x000fe200078e00ff */
[----:B------:R-:W3:Y:S01]  /*03b0*/  LDCU.64 UR16, c[0x0][0x358] ;  /* 0x00006b00ff1077ac */ /* 0x000ee20008000a00 */
[----:B--2---:R-:W-:Y:S01]  /*03c0*/  ULEA UR14, UR13, UR4, 0x18 ;  /* 0x000000040d0e7291 */ /* 0x004fe2000f8ec0ff */
[C---:B-1----:R-:W-:Y:S02]  /*03d0*/  IADD3 R4, P3, P4, R3.reuse, UR8, R0 ;  /* 0x0000000803047c10 */ /* 0x042fe4000fc7e000 */
[----:B------:R-:W-:-:S02]  /*03e0*/  IADD3 R6, P0, P2, R3, UR8, R2 ;  /* 0x0000000803067c10 */ /* 0x000fc4000fa1e002 */
[----:B------:R-:W-:Y:S02]  /*03f0*/  IADD3.X R5, PT, PT, RZ, UR9, RZ, P3, P4 ;  /* 0x00000009ff057c10 */ /* 0x000fe40009fe84ff */
[----:B------:R-:W-:Y:S02]  /*0400*/  IADD3.X R7, PT, PT, RZ, UR9, RZ, P0, P2 ;  /* 0x00000009ff077c10 */ /* 0x000fe400087e44ff */
[----:B------:R-:W1:Y:S01]  /*0410*/  LDS R42, [UR14] ;  /* 0x0000000eff2a7984 */ /* 0x000e620008000800 */
[----:B------:R-:W-:Y:S01]  /*0420*/  BAR.SYNC.DEFER_BLOCKING 0x0 ;  /* 0x0000000000007b1d */ /* 0x000fe20000010000 */
[----:B------:R-:W-:-:S05]  /*0430*/  LOP3.LUT R43, R2, 0x1f, R37, 0xf8, !PT ;  /* 0x0000001f022b7812 */ /* 0x000fca00078ef825 */
[----:B---3--:R-:W5:Y:S04]  /*0440*/  LDG.E.U8 R41, desc[UR16][R4.64+0x1e00] ;  /* 0x001e001004297981 */ /* 0x008f68000c1e1100 */
[----:B------:R2:W5:Y:S04]  /*0450*/  LDG.E.U8 R8, desc[UR16][R4.64+0x1e20] ;  /* 0x001e201004087981 */ /* 0x000568000c1e1100 */
[----:B------:R3:W5:Y:S01]  /*0460*/  LDG.E.U8 R27, desc[UR16][R6.64] ;  /* 0x00000010061b7981 */ /* 0x000762000c1e1100 */
[----:B-1----:R-:W-:-:S03]  /*0470*/  R2UR UR15, R42 ;  /* 0x000000002a0f72ca */ /* 0x002fc600000e0000 */
[----:B------:R3:W5:Y:S01]  /*0480*/  LDG.E.U8 R28, desc[UR16][R6.64+0x200] ;  /* 0x00020010061c7981 */ /* 0x000762000c1e1100 */
[----:B------:R-:W-:Y:S02]  /*0490*/  SHF.R.U32.HI R42, RZ, 0x2, R37 ;  /* 0x00000002ff2a7819 */ /* 0x000fe40000011625 */
[----:B--2---:R-:W-:Y:S01]  /*04a0*/  IADD3 R4, P2, P3, R3, UR10, R2 ;  /* 0x0000000a03047c10 */ /* 0x004fe2000fb5e002 */
[----:B------:R3:W5:Y:S01]  /*04b0*/  LDG.E.U8 R29, desc[UR16][R6.64+0x400] ;  /* 0x00040010061d7981 */ /* 0x000762000c1e1100 */
[----:B------:R-:W-:-:S03]  /*04c0*/  LOP3.LUT R47, R43, 0x30, R42, 0x78, !PT ;  /* 0x000000302b2f7812 */ /* 0x000fc600078e782a */
[----:B------:R3:W5:Y:S04]  /*04d0*/  LDG.E.U8 R30, desc[UR16][R6.64+0x600] ;  /* 0x00060010061e7981 */ /* 0x000768000c1e1100 */
        /* <DEDUP_REMOVED lines=25> */
[----:B------:R3:W5:Y:S01]  /*0670*/  LDG.E.U8 R26, desc[UR16][R6.64+0x1c20] ;  /* 0x001c2010061a7981 */ /* 0x000762000c1e1100 */
[----:B------:R-:W-:Y:S05]  /*0680*/  @P1 BRA `(.L_x_5) ;  /* 0x0000000000181947 */ /* 0x000fea0003800000 */
[----:B------:R-:W-:Y:S01]  /*0690*/  ELECT P0, URZ, PT ;  /* 0x0000000000ff782f */ /* 0x000fe20003800000 */
[----:B---3--:R-:W-:Y:S01]  /*06a0*/  IMAD.MOV.U32 R6, RZ, RZ, 0x1 ;  /* 0x00000001ff067424 */ /* 0x008fe200078e00ff */
[----:B------:R-:W-:Y:S01]  /*06b0*/  UMOV UR4, 0x40 ;  /* 0x0000004000047882 */ /* 0x000fe20000000000 */
[----:B------:R-:W-:Y:S01]  /*06c0*/  UVIRTCOUNT.DEALLOC.SMPOOL 0x80 ;  /* 0x000000800000784c */ /* 0x000fe20000000000 */
[----:B------:R-:W-:-:S09]  /*06d0*/  ULEA UR4, UR13, UR4, 0x18 ;  /* 0x000000040d047291 */ /* 0x000fd2000f8ec0ff */
[----:B------:R1:W-:Y:S03]  /*06e0*/  @P0 STS.U8 [UR4], R6 ;  /* 0x00000006ff000988 */ /* 0x0003e60008000004 */
.L_x_5:
[----:B------:R-:W-:Y:S01]  /*06f0*/  IADD3.X R5, PT, PT, RZ, UR11, RZ, P2, P3 ;  /* 0x0000000bff057c10 */ /* 0x000fe200097e64ff */
[----:B-----5:R2:W-:Y:S04]  /*0700*/  STS.U8 [R47+UR14+0x1e00], R41 ;  /* 0x001e00292f007988 */ /* 0x0205e8000800000e */
[----:B------:R4:W-:Y:S04]  /*0710*/  STS.U8 [R47+UR14+0xa00], R32 ;  /* 0x000a00202f007988 */ /* 0x0009e8000800000e */
[----:B------:R1:W-:Y:S04]  /*0720*/  STS.U8 [R47+UR14], R27 ;  /* 0x0000001b2f007988 */ /* 0x0003e8000800000e */
[----:B------:R3:W-:Y:S04]  /*0730*/  STS.U8 [R47+UR14+0x200], R28 ;  /* 0x0002001c2f007988 */ /* 0x0007e8000800000e */
[----:B------:R0:W-:Y:S04]  /*0740*/  STS.U8 [R47+UR14+0x400], R29 ;  /* 0x0004001d2f007988 */ /* 0x0001e8000800000e */
[----:B------:R0:W-:Y:S04]  /*0750*/  STS.U8 [R47+UR14+0x600], R30 ;  /* 0x0006001e2f007988 */ /* 0x0001e8000800000e */
[----:B------:R0:W-:Y:S04]  /*0760*/  STS.U8 [R47+UR14+0x800], R31 ;  /* 0x0008001f2f007988 */ /* 0x0001e8000800000e */
[----:B------:R0:W-:Y:S04]  /*0770*/  STS.U8 [R47+UR14+0xc00], R33 ;  /* 0x000c00212f007988 */ /* 0x0001e8000800000e */
[----:B------:R0:W-:Y:S04]  /*0780*/  STS.U8 [R47+UR14+0xe00], R34 ;  /* 0x000e00222f007988 */ /* 0x0001e8000800000e */
[----:B-1-3--:R-:W3:Y:S04]  /*0790*/  LDG.E.U8 R6, desc[UR16][R4.64] ;  /* 0x0000001004067981 */ /* 0x00aee8000c1e1100 */
[----:B--2---:R-:W2:Y:S04]  /*07a0*/  LDG.E.U8 R41, desc[UR16][R4.64+0x200] ;  /* 0x0002001004297981 */ /* 0x004ea8000c1e1100 */
[----:B------:R-:W2:Y:S04]  /*07b0*/  LDG.E.U8 R42, desc[UR16][R4.64+0x400] ;  /* 0x00040010042a7981 */ /* 0x000ea8000c1e1100 */
[----:B------:R-:W2:Y:S04]  /*07c0*/  LDG.E.U8 R43, desc[UR16][R4.64+0x600] ;  /* 0x00060010042b7981 */ /* 0x000ea8000c1e1100 */
[----:B------:R-:W2:Y:S04]  /*07d0*/  LDG.E.U8 R44, desc[UR16][R4.64+0x800] ;  /* 0x00080010042c7981 */ /* 0x000ea8000c1e1100 */
[----:B------:R-:W2:Y:S04]  /*07e0*/  LDG.E.U8 R45, desc[UR16][R4.64+0xa00] ;  /* 0x000a0010042d7981 */ /* 0x000ea8000c1e1100 */
[----:B----4-:R-:W4:Y:S04]  /*07f0*/  LDG.E.U8 R32, desc[UR16][R4.64+0xc00] ;  /* 0x000c001004207981 */ /* 0x010f28000c1e1100 */
[----:B------:R-:W4:Y:S04]  /*0800*/  LDG.E.U8 R46, desc[UR16][R4.64+0xe00] ;  /* 0x000e0010042e7981 */ /* 0x000f28000c1e1100 */
[----:B------:R-:W4:Y:S04]  /*0810*/  LDG.E.U8 R7, desc[UR16][R4.64+0x20] ;  /* 0x0000201004077981 */ /* 0x000f28000c1e1100 */
[----:B------:R-:W4:Y:S04]  /*0820*/  LDG.E.U8 R27, desc[UR16][R4.64+0x220] ;  /* 0x00022010041b7981 */ /* 0x000f28000c1e1100 */
[----:B------:R-:W4:Y:S04]  /*0830*/  LDG.E.U8 R28, desc[UR16][R4.64+0x420] ;  /* 0x00042010041c7981 */ /* 0x000f28000c1e1100 */
[----:B0-----:R-:W4:Y:S04]  /*0840*/  LDG.E.U8 R29, desc[UR16][R4.64+0x620] ;  /* 0x00062010041d7981 */ /* 0x001f28000c1e1100 */
[----:B------:R-:W4:Y:S04]  /*0850*/  LDG.E.U8 R30, desc[UR16][R4.64+0x820] ;  /* 0x00082010041e7981 */ /* 0x000f28000c1e1100 */
[----:B------:R-:W4:Y:S04]  /*0860*/  LDG.E.U8 R31, desc[UR16][R4.64+0xa20] ;  /* 0x000a2010041f7981 */ /* 0x000f28000c1e1100 */
[----:B------:R-:W4:Y:S04]  /*0870*/  LDG.E.U8 R33, desc[UR16][R4.64+0xc20] ;  /* 0x000c201004217981 */ /* 0x000f28000c1e1100 */
[----:B------:R0:W4:Y:S01]  /*0880*/  LDG.E.U8 R34, desc[UR16][R4.64+0xe20] ;  /* 0x000e201004227981 */ /* 0x000122000c1e1100 */
[----:B------:R-:W-:Y:S01]  /*0890*/  LOP3.LUT P2, RZ, R37, 0xff, RZ, 0xc0, !PT ;  /* 0x000000ff25ff7812 */ /* 0x000fe2000784c0ff */
[----:B------:R-:W-:-:S02]  /*08a0*/  UMOV UR4, 0x1 ;  /* 0x0000000100047882 */ /* 0x000fc40000000000 */
[----:B------:R1:W-:Y:S10]  /*08b0*/  STS.U8 [R47+UR14+0x1000], R35 ;  /* 0x001000232f007988 */ /* 0x0003f4000800000e */
[----:B------:R-:W-:Y:S01]  /*08c0*/  VOTEU.ALL UP0, P2 ;  /* 0x0000000000ff7886 */ /* 0x000fe20001000000 */
[----:B-1----:R-:W-:-:S04]  /*08d0*/  LOP3.LUT R35, R47, 0x20, RZ, 0x3c, !PT ;  /* 0x000000202f237812 */ /* 0x002fc800078e3cff */
[----:B------:R-:W-:-:S04]  /*08e0*/  @!UP0 UIADD3 UR4, UPT, UPT, -UR4, 0x100000, URZ ;  /* 0x0010000004048890 */ /* 0x000fc8000fffe1ff */
[----:B------:R-:W-:Y:S02]  /*08f0*/  @!UP0 USHF.L.U32 UR5, UR4, 0xb, URZ ;  /* 0x0000000b04058899 */ /* 0x000fe400080006ff */
[----:B------:R-:W-:Y:S01]  /*0900*/  @!UP0 USHF.L.U32 UR4, UR4, 0x1, URZ ;  /* 0x0000000104048899 */ /* 0x000fe200080006ff */
[----:B------:R1:W-:Y:S01]  /*0910*/  STS.U8 [R47+UR14+0x1200], R38 ;  /* 0x001200262f007988 */ /* 0x0003e2000800000e */
[----:B------:R-:W-:-:S03]  /*0920*/  VOTEU.ALL UP1, P2 ;  /* 0x0000000000ff7886 */ /* 0x000fc60001020000 */
[----:B------:R0:W-:Y:S04]  /*0930*/  STS.U8 [R47+UR14+0x1400], R39 ;  /* 0x001400272f007988 */ /* 0x0001e8000800000e */
[----:B------:R0:W-:Y:S01]  /*0940*/  STS.U8 [R47+UR14+0x1600], R40 ;  /* 0x001600282f007988 */ /* 0x0001e2000800000e */
[----:B-1----:R-:W-:-:S03]  /*0950*/  SHF.R.U32.HI R38, RZ, 0x5, R37 ;  /* 0x00000005ff267819 */ /* 0x002fc60000011625 */
[----:B------:R1:W-:Y:S01]  /*0960*/  STS.U8 [R47+UR14+0x1800], R23 ;  /* 0x001800172f007988 */ /* 0x0003e2000800000e */
[----:B------:R-:W-:-:S03]  /*0970*/  R2UR UR12, R38 ;  /* 0x00000000260c72ca */ /* 0x000fc600000e0000 */
[----:B------:R1:W-:Y:S04]  /*0980*/  STS.U8 [R47+UR14+0x1a00], R24 ;  /* 0x001a00182f007988 */ /* 0x0003e8000800000e */
[----:B------:R1:W-:Y:S04]  /*0990*/  STS.U8 [R47+UR14+0x1c00], R25 ;  /* 0x001c00192f007988 */ /* 0x0003e8000800000e */
        /* <DEDUP_REMOVED lines=15> */
[----:B------:R1:W-:Y:S01]  /*0a90*/  STS.U8 [R35+UR14+0x1c00], R26 ;  /* 0x001c001a23007988 */ /* 0x0003e2000800000e */
[----:B------:R-:W-:Y:S01]  /*0aa0*/  UISETP.NE.U32.AND UP0, UPT, UR12, URZ, UPT ;  /* 0x000000ff0c00728c */ /* 0x000fe2000bf05070 */
[----:B0-----:R-:W-:-:S02]  /*0ab0*/  LOP3.LUT R4, R37, 0xff, RZ, 0xc0, !PT ;  /* 0x000000ff25047812 */ /* 0x001fc400078ec0ff */
[----:B---3--:R1:W-:Y:S04]  /*0ac0*/  STS.U8 [R47+UR14+0x2000], R6 ;  /* 0x002000062f007988 */ /* 0x0083e8000800000e */
[----:B--2---:R1:W-:Y:S04]  /*0ad0*/  STS.U8 [R47+UR14+0x2200], R41 ;  /* 0x002200292f007988 */ /* 0x0043e8000800000e */
[----:B------:R1:W-:Y:S04]  /*0ae0*/  STS.U8 [R47+UR14+0x2400], R42 ;  /* 0x0024002a2f007988 */ /* 0x0003e8000800000e */
[----:B------:R1:W-:Y:S04]  /*0af0*/  STS.U8 [R47+UR14+0x2600], R43 ;  /* 0x0026002b2f007988 */ /* 0x0003e8000800000e */
[----:B------:R1:W-:Y:S04]  /*0b00*/  STS.U8 [R47+UR14+0x2800], R44 ;  /* 0x0028002c2f007988 */ /* 0x0003e8000800000e */
[----:B------:R1:W-:Y:S04]  /*0b10*/  STS.U8 [R47+UR14+0x2a00], R45 ;  /* 0x002a002d2f007988 */ /* 0x0003e8000800000e */
[----:B----4-:R1:W-:Y:S04]  /*0b20*/  STS.U8 [R47+UR14+0x2c00], R32 ;  /* 0x002c00202f007988 */ /* 0x0103e8000800000e */
        /* <DEDUP_REMOVED lines=9> */
[----:B------:R0:W-:Y:S06]  /*0bc0*/  MEMBAR.ALL.CTA ;  /* 0x0000000000007992 */ /* 0x0001ec0000008000 */
[----:B0-----:R-:W-:Y:S04]  /*0bd0*/  FENCE.VIEW.ASYNC.S ;  /* 0x00000000000073c6 */ /* 0x001fe80000000000 */
[----:B------:R-:W0:Y:S02]  /*0be0*/  FENCE.VIEW.ASYNC.S ;  /* 0x00000000000073c6 */ /* 0x000e240000000000 */
[----:B0-----:R1:W0:Y:S02]  /*0bf0*/  @!UP1 SYNCS.EXCH.64 URZ, [UR14+0x3000], UR4 ;  /* 0x003000040eff95b2 */ /* 0x0012240008000100 */
[----:B0-----:R-:W-:Y:S06]  /*0c00*/  BAR.SYNC.DEFER_BLOCKING 0x0 ;  /* 0x0000000000007b1d */ /* 0x001fec0000010000 */
[----:B-1----:R-:W-:Y:S05]  /*0c10*/  BRA.U UP0, `(.L_x_6) ;  /* 0x0000000100587547 */ /* 0x002fea000b800000 */
[----:B------:R-:W-:Y:S02]  /*0c20*/  UIADD3 UR4, UPT, UPT, UR14, 0x2000, URZ ;  /* 0x000020000e047890 */ /* 0x000fe4000fffe0ff */
[----:B------:R-:W-:Y:S02]  /*0c30*/  USHF.R.U32.HI UR5, URZ, 0x4, UR14 ;  /* 0x00000004ff057899 */ /* 0x000fe4000801160e */
[----:B------:R-:W-:Y:S02]  /*0c40*/  USHF.R.U32.HI UR6, URZ, 0x4, UR4 ;  /* 0x00000004ff067899 */ /* 0x000fe40008011604 */
[----:B------:R-:W-:Y:S02]  /*0c50*/  USGXT.U32 UR4, UR5, 0xe ;  /* 0x0000000e0504789a */ /* 0x000fe40008000000 */
[----:B------:R-:W-:Y:S01]  /*0c60*/  USGXT.U32 UR6, UR6, 0xe ;  /* 0x0000000e0606789a */ /* 0x000fe20008000000 */
[----:B------:R-:W-:Y:S01]  /*0c70*/  UMOV UR8, 0xfffffffe ;  /* 0xfffffffe00087882 */ /* 0x000fe20000000000 */
[----:B------:R-:W-:Y:S01]  /*0c80*/  UMOV UR9, 0x7fffbfdf ;  /* 0x7fffbfdf00097882 */ /* 0x000fe20000000000 */
[----:B------:R-:W-:Y:S01]  /*0c90*/  UMOV UR10, 0xffffff80 ;  /* 0xffffff80000a7882 */ /* 0x000fe20000000000 */
[----:B------:R-:W-:Y:S01]  /*0ca0*/  UMOV UR11, 0x7fffbfdf ;  /* 0x7fffbfdf000b7882 */ /* 0x000fe20000000000 */
[----:B------:R-:W-:Y:S01]  /*0cb0*/  UMOV UR5, URZ ;  /* 0x000000ff00057c82 */ /* 0x000fe20008000000 */
[----:B------:R-:W-:Y:S01]  /*0cc0*/  UMOV UR7, URZ ;  /* 0x000000ff00077c82 */ /* 0x000fe20008000000 */
[----:B------:R-:W-:-:S02]  /*0cd0*/  UIADD3.64 UR8, UPT, UPT, UR4, -UR8, URZ ;  /* 0x8000000804087297 */ /* 0x000fc4000fffe0ff */
[----:B------:R-:W-:Y:S01]  /*0ce0*/  UIADD3.64 UR10, UPT, UPT, UR6, -UR10, URZ ;  /* 0x8000000a060a7297 */ /* 0x000fe2000fffe0ff */
[----:B------:R-:W-:Y:S01]  /*0cf0*/  UMOV UR18, 0x0 ;  /* 0x0000000000127882 */ /* 0x000fe20000000000 */
[----:B------:R-:W-:Y:S01]  /*0d00*/  UMOV UR19, 0x8110010 ;  /* 0x0811001000137882 */ /* 0x000fe20000000000 */
[----:B------:R-:W-:Y:S01]  /*0d10*/  UMOV UR5, 0x80004020 ;  /* 0x8000402000057882 */ /* 0x000fe20000000000 */
[----:B------:R-:W-:Y:S01]  /*0d20*/  UMOV UR7, 0x80004020 ;  /* 0x8000402000077882 */ /* 0x000fe20000000000 */
[----:B------:R-:W-:Y:S01]  /*0d30*/  UMOV UR20, 0x0 ;  /* 0x0000000000147882 */ /* 0x000fe20000000000 */
[----:B------:R-:W-:Y:S01]  /*0d40*/  UMOV UR21, 0x8110010 ;  /* 0x0811001000157882 */ /* 0x000fe20000000000 */
[----:B------:R0:W-:Y:S02]  /*0d50*/  UTCQMMA gdesc[UR4], gdesc[UR6], tmem[UR15], tmem[UR18], idesc[UR19], !UPT ;  /* 0x00ff1206040075ea */ /* 0x0001e4000f80030f */
[----:B------:R0:W-:Y:S01]  /*0d60*/  UTCQMMA gdesc[UR8], gdesc[UR10], tmem[UR15], tmem[UR20], idesc[UR21], UPT ;  /* 0x00ff140a080075ea */ /* 0x0001e2000b80030f */
[----:B------:R-:W-:-:S02]  /*0d70*/  NOP ;  /* 0x0000000000007918 */ /* 0x000fc40000000000 */
.L_x_6:
[----:B------:R-:W-:Y:S01]  /*0d80*/  ELECT P0, URZ, PT ;  /* 0x0000000000ff782f */ /* 0x000fe20003800000 */
[----:B------:R-:W-:Y:S01]  /*0d90*/  IMAD.SHL.U32 R38, R37, 0x10, RZ ;  /* 0x0000001025267824 */ /* 0x000fe200078e00ff */
[----:B0-----:R-:W-:Y:S02]  /*0da0*/  UIADD3 UR4, UPT, UPT, UR14, 0x3000, URZ ;  /* 0x000030000e047890 */ /* 0x001fe4000fffe0ff */
[----:B------:R-:W-:Y:S01]  /*0db0*/  ISETP.LT.U32.AND P0, PT, R4, 0x20, P0 ;  /* 0x000000200400780c */ /* 0x000fe20000701070 */
[----:B------:R-:W-:-:S12]  /*0dc0*/  UMOV UR5, URZ ;  /* 0x000000ff00057c82 */ /* 0x000fd80008000000 */
[----:B------:R-:W-:Y:S01]  /*0dd0*/  VOTEU.ANY UP0, P0 ;  /* 0x0000000000ff7886 */ /* 0x000fe20000000100 */
[----:B------:R-:W-:-:S04]  /*0de0*/  VOTEU.ANY UP1, P0 ;  /* 0x0000000000ff7886 */ /* 0x000fc80000020100 */
[----:B------:R-:W-:Y:S01]  /*0df0*/  @UP0 UMOV UR6, UR4 ;  /* 0x0000000400060c82 */ /* 0x000fe20008000000 */
[----:B------:R-:W-:Y:S01]  /*0e00*/  USHF.L.U32 UR4, UR12, 0x15, URZ ;  /* 0x000000150c047899 */ /* 0x000fe200080006ff */
[----:B------:R0:W-:Y:S01]  /*0e10*/  @UP1 UTCBAR [UR6], URZ ;  /* 0x000000ff060013e9 */ /* 0x0001e200080000ff */
[----:B------:R-:W-:Y:S01]  /*0e20*/  BAR.SYNC.DEFER_BLOCKING 0x0 ;  /* 0x0000000000007b1d */ /* 0x000fe20000010000 */
[----:B------:R-:W-:Y:S02]  /*0e30*/  USHF.L.U32 UR5, UR12, 0x3, URZ ;  /* 0x000000030c057899 */ /* 0x000fe400080006ff */
[----:B------:R-:W-:Y:S02]  /*0e40*/  ULOP3.LUT UR4, UR4, 0x600000, URZ, 0xc0, !UPT ;  /* 0x0060000004047892 */ /* 0x000fe4000f8ec0ff */
[----:B------:R-:W-:-:S04]  /*0e50*/  ULOP3.LUT UR5, UR5, 0x20, URZ, 0xc0, !UPT ;  /* 0x0000002005057892 */ /* 0x000fc8000f8ec0ff */
[----:B------:R-:W-:Y:S01]  /*0e60*/  UIADD3 UR4, UPT, UPT, UR5, UR4, UR15 ;  /* 0x0000000405047290 */ /* 0x000fe2000fffe00f */
[----:B------:R-:W1:Y:S02]  /*0e70*/  SYNCS.PHASECHK.TRANS64.TRYWAIT P0, [UR14+0x3000], RZ ;  /* 0x003000ffff0075a7 */ /* 0x000e64000800110e */
[----:B01----:R-:W-:Y:S09]  /*0e80*/  @!P0 BRA `(.L_x_7) ;  /* 0x0000000400f48947 */ /* 0x003ff20003800000 */
.L_x_11:
[----:B------:R-:W-:Y:S01]  /*0e90*/  BAR.SYNC.DEFER_BLOCKING 0x0 ;  /* 0x0000000000007b1d */ /* 0x000fe20000010000 */
[C---:B------:R-:W-:Y:S01]  /*0ea0*/  LOP3.LUT R39, R37.reuse, 0x7, RZ, 0xc0, !PT ;  /* 0x0000000725277812 */ /* 0x040fe200078ec0ff */
[C---:B------:R-:W-:Y:S01]  /*0eb0*/  IMAD.SHL.U32 R40, R37.reuse, 0x100, RZ ;  /* 0x0000010025287824 */ /* 0x040fe200078e00ff */
[----:B------:R-:W-:Y:S01]  /*0ec0*/  LOP3.LUT R38, R38, 0xff0, RZ, 0xc0, !PT ;  /* 0x00000ff026267812 */ /* 0x000fe200078ec0ff */
[----:B------:R-:W-:Y:S02]  /*0ed0*/  IMAD.SHL.U32 R37, R37, 0x8, RZ ;  /* 0x0000000825257824 */ /* 0x000fe400078e00ff */
[----:B------:R-:W-:Y:S01]  /*0ee0*/  IMAD.SHL.U32 R2, R2, 0x4, RZ ;  /* 0x0000000402027824 */ /* 0x000fe200078e00ff */
[----:B------:R-:W-:Y:S01]  /*0ef0*/  LOP3.LUT R40, R40, 0x800, RZ, 0xc0, !PT ;  /* 0x0000080028287812 */ /* 0x000fe200078ec0ff */
[----:B------:R-:W0:Y:S01]  /*0f00*/  LDTM.x32 R4, tmem[UR4] ;  /* 0x00000004000479ee */ /* 0x000e2200082c0000 */
[----:B------:R-:W-:Y:S01]  /*0f10*/  IMAD R38, R39, 0x1000, R38 ;  /* 0x0000100027267824 */ /* 0x000fe200078e0226 */
[----:B------:R-:W-:Y:S01]  /*0f20*/  LOP3.LUT R37, R37, 0x80, RZ, 0xc0, !PT ;  /* 0x0000008025257812 */ /* 0x000fe200078ec0ff */
[----:B------:R-:W-:Y:S01]  /*0f30*/  IMAD R39, R36, 0x8, R39 ;  /* 0x0000000824277824 */ /* 0x000fe200078e0227 */
[----:B------:R-:W-:Y:S01]  /*0f40*/  SHF.R.U32.HI R36, RZ, 0x1, R36 ;  /* 0x00000001ff247819 */ /* 0x000fe20000011624 */
[----:B------:R-:W1:Y:S01]  /*0f50*/  LDCU.64 UR4, c[0x0][0x390] ;  /* 0x00007200ff0477ac */ /* 0x000e620008000a00 */
[----:B------:R-:W-:Y:S01]  /*0f60*/  IADD3 R41, PT, PT, R37, UR14, R40 ;  /* 0x0000000e25297c10 */ /* 0x000fe2000fffe028 */
[----:B------:R-:W-:Y:S01]  /*0f70*/  IMAD.SHL.U32 R39, R39, 0x10, RZ ;  /* 0x0000001027277824 */ /* 0x000fe200078e00ff */
[----:B------:R-:W-:Y:S01]  /*0f80*/  LOP3.LUT R37, R38, 0x10, RZ, 0x3c, !PT ;  /* 0x0000001026257812 */ /* 0x000fe200078e3cff */
[----:B------:R-:W-:Y:S01]  /*0f90*/  IMAD.SHL.U32 R0, R0, 0x4, RZ ;  /* 0x0000000400007824 */ /* 0x000fe200078e00ff */
[----:B------:R-:W-:-:S02]  /*0fa0*/  LOP3.LUT R56, R38, 0x30, RZ, 0x3c, !PT ;  /* 0x0000003026387812 */ /* 0x000fc400078e3cff */
[----:B------:R-:W-:Y:S02]  /*0fb0*/  LOP3.LUT R36, R39, R36, RZ, 0x3c, !PT ;  /* 0x0000002427247212 */ /* 0x000fe400078e3cff */
[C---:B------:R-:W-:Y:S01]  /*0fc0*/  LOP3.LUT R39, R38.reuse, 0x20, RZ, 0x3c, !PT ;  /* 0x0000002026277812 */ /* 0x040fe200078e3cff */
[----:B------:R-:W0:Y:S01]  /*0fd0*/  @!P2 SYNCS.CCTL.IV [UR14+0x3000] ;  /* 0x00300000ff00a9b1 */ /* 0x000e22000800000e */
[----:B------:R-:W-:Y:S01]  /*0fe0*/  NOP ;  /* 0x0000000000007918 */ /* 0x000fe20000000000 */
[----:B0-----:R-:W-:Y:S01]  /*0ff0*/  BAR.SYNC.DEFER_BLOCKING 0x0 ;  /* 0x0000000000007b1d */ /* 0x001fe20000010000 */
[----:B------:R-:W-:Y:S01]  /*1000*/  LOP3.LUT R57, R38, 0x40, RZ, 0x3c, !PT ;  /* 0x0000004026397812 */ /* 0x000fe200078e3cff */
[----:B------:R-:W-:Y:S01]  /*1010*/  IMAD.IADD R36, R36, 0x1, R41 ;  /* 0x0000000124247824 */ /* 0x000fe200078e0229 */
[C---:B------:R-:W-:Y:S02]  /*1020*/  LOP3.LUT R58, R38.reuse, 0x50, RZ, 0x3c, !PT ;  /* 0x00000050263a7812 */ /* 0x040fe400078e3cff */
[----:B------:R-:W-:-:S02]  /*1030*/  LOP3.LUT R59, R38, 0x60, RZ, 0x3c, !PT ;  /* 0x00000060263b7812 */ /* 0x000fc400078e3cff */
[----:B------:R-:W-:Y:S01]  /*1040*/  LOP3.LUT R60, R38, 0x70, RZ, 0x3c, !PT ;  /* 0x00000070263c7812 */ /* 0x000fe200078e3cff */
[----:B------:R-:W-:Y:S04]  /*1050*/  STS.128 [R38+UR14], R4 ;  /* 0x0000000426007988 */ /* 0x000fe80008000c0e */
[----:B------:R-:W-:Y:S04]  /*1060*/  STS.128 [R37+UR14], R8 ;  /* 0x0000000825007988 */ /* 0x000fe80008000c0e */
[----:B------:R-:W-:Y:S04]  /*1070*/  STS.128 [R39+UR14], R12 ;  /* 0x0000000c27007988 */ /* 0x000fe80008000c0e */
[----:B------:R0:W-:Y:S04]  /*1080*/  STS.128 [R56+UR14], R16 ;  /* 0x0000001038007988 */ /* 0x0001e80008000c0e */
[----:B------:R-:W-:Y:S04]  /*1090*/  STS.128 [R57+UR14], R20 ;  /* 0x0000001439007988 */ /* 0x000fe80008000c0e */
[----:B------:R-:W-:Y:S04]  /*10a0*/  STS.128 [R58+UR14], R24 ;  /* 0x000000183a007988 */ /* 0x000fe80008000c0e */
[----:B------:R-:W-:Y:S04]  /*10b0*/  STS.128 [R59+UR14], R28 ;  /* 0x0000001c3b007988 */ /* 0x000fe80008000c0e */
[----:B------:R-:W-:Y:S01]  /*10c0*/  STS.128 [R60+UR14], R32 ;  /* 0x000000203c007988 */ /* 0x000fe20008000c0e */
[----:B0-----:R-:W-:Y:S01]  /*10d0*/  IMAD.SHL.U32 R17, R3, 0x4, RZ ;  /* 0x0000000403117824 */ /* 0x001fe200078e00ff */
[----:B------:R-:W-:Y:S04]  /*10e0*/  BAR.SYNC.DEFER_BLOCKING 0x0 ;  /* 0x0000000000007b1d */ /* 0x000fe80000010000 */
[----:B-1----:R-:W-:-:S04]  /*10f0*/  IADD3 R2, P0, P2, R17, UR4, R2 ;  /* 0x0000000411027c10 */ /* 0x002fc8000fa1e002 */
[----:B------:R-:W-:Y:S02]  /*1100*/  IADD3.X R3, PT, PT, RZ, UR5, RZ, P0, P2 ;  /* 0x00000005ff037c10 */ /* 0x000fe400087e44ff */
[----:B------:R-:W-:-:S04]  /*1110*/  IADD3 R16, P0, P2, R17, UR4, R0 ;  /* 0x0000000411107c10 */ /* 0x000fc8000fa1e000 */
[----:B------:R-:W-:Y:S01]  /*1120*/  IADD3.X R17, PT, PT, RZ, UR5, RZ, P0, P2 ;  /* 0x00000005ff117c10 */ /* 0x000fe200087e44ff */
[----:B------:R-:W0:Y:S04]  /*1130*/  LDSM.16.M88.4 R52, [R36] ;  /* 0x000000002434783b */ /* 0x000e280000000200 */
[----:B------:R-:W1:Y:S04]  /*1140*/  LDSM.16.M88.4 R48, [R36+0x100] ;  /* 0x000100002430783b */ /* 0x000e680000000200 */
[----:B------:R-:W2:Y:S04]  /*1150*/  LDSM.16.M88.4 R44, [R36+0x200] ;  /* 0x00020000242c783b */ /* 0x000ea80000000200 */
[----:B------:R-:W3:Y:S04]  /*1160*/  LDSM.16.M88.4 R40, [R36+0x300] ;  /* 0x000300002428783b */ /* 0x000ee80000000200 */
[----:B------:R-:W4:Y:S04]  /*1170*/  LDSM.16.M88.4 R12, [R36+0x400] ;  /* 0x00040000240c783b */ /* 0x000f280000000200 */
[----:B------:R-:W5:Y:S04]  /*1180*/  LDSM.16.M88.4 R8, [R36+0x500] ;  /* 0x000500002408783b */ /* 0x000f680000000200 */
[----:B------:R-:W2:Y:S04]  /*1190*/  LDSM.16.M88.4 R4, [R36+0x600] ;  /* 0x000600002404783b */ /* 0x000ea80000000200 */
[----:B------:R-:W2:Y:S04]  /*11a0*/  LDSM.16.M88.4 R20, [R36+0x700] ;  /* 0x000700002414783b */ /* 0x000ea80000000200 */
[----:B0-----:R0:W-:Y:S04]  /*11b0*/  STG.E desc[UR16][R2.64], R52 ;  /* 0x0000003402007986 */ /* 0x0011e8000c101910 */
[----:B------:R0:W-:Y:S04]  /*11c0*/  STG.E desc[UR16][R2.64+0x80], R53 ;  /* 0x0000803502007986 */ /* 0x0001e8000c101910 */
[----:B------:R0:W-:Y:S04]  /*11d0*/  STG.E desc[UR16][R2.64+0x800], R54 ;  /* 0x0008003602007986 */ /* 0x0001e8000c101910 */
[----:B------:R0:W-:Y:S04]  /*11e0*/  STG.E desc[UR16][R2.64+0x880], R55 ;  /* 0x0008803702007986 */ /* 0x0001e8000c101910 */
[----:B-1----:R0:W-:Y:S04]  /*11f0*/  STG.E desc[UR16][R2.64+0x1000], R48 ;  /* 0x0010003002007986 */ /* 0x0021e8000c101910 */
[----:B------:R0:W-:Y:S04]  /*1200*/  STG.E desc[UR16][R2.64+0x1080], R49 ;  /* 0x0010803102007986 */ /* 0x0001e8000c101910 */
[----:B------:R0:W-:Y:S04]  /*1210*/  STG.E desc[UR16][R2.64+0x1800], R50 ;  /* 0x0018003202007986 */ /* 0x0001e8000c101910 */
[----:B------:R0:W-:Y:S04]  /*1220*/  STG.E desc[UR16][R2.64+0x1880], R51 ;  /* 0x0018803302007986 */ /* 0x0001e8000c101910 */
[----:B--2---:R0:W-:Y:S04]  /*1230*/  STG.E desc[UR16][R2.64+0x2000], R44 ;  /* 0x0020002c02007986 */ /* 0x0041e8000c101910 */
[----:B------:R0:W-:Y:S04]  /*1240*/  STG.E desc[UR16][R2.64+0x2080], R45 ;  /* 0x0020802d02007986 */ /* 0x0001e8000c101910 */
[----:B------:R0:W-:Y:S04]  /*1250*/  STG.E desc[UR16][R2.64+0x2800], R46 ;  /* 0x0028002e02007986 */ /* 0x0001e8000c101910 */
[----:B------:R0:W-:Y:S04]  /*1260*/  STG.E desc[UR16][R2.64+0x2880], R47 ;  /* 0x0028802f02007986 */ /* 0x0001e8000c101910 */
[----:B---3--:R0:W-:Y:S04]  /*1270*/  STG.E desc[UR16][R2.64+0x3000], R40 ;  /* 0x0030002802007986 */ /* 0x0081e8000c101910 */
[----:B------:R0:W-:Y:S04]  /*1280*/  STG.E desc[UR16][R2.64+0x3080], R41 ;  /* 0x0030802902007986 */ /* 0x0001e8000c101910 */
[----:B------:R0:W-:Y:S04]  /*1290*/  STG.E desc[UR16][R2.64+0x3800], R42 ;  /* 0x0038002a02007986 */ /* 0x0001e8000c101910 */
[----:B------:R0:W-:Y:S04]  /*12a0*/  STG.E desc[UR16][R2.64+0x3880], R43 ;  /* 0x0038802b02007986 */ /* 0x0001e8000c101910 */
[----:B----4-:R0:W-:Y:S04]  /*12b0*/  STG.E desc[UR16][R2.64+0x4000], R12 ;  /* 0x0040000c02007986 */ /* 0x0101e8000c101910 */
[----:B------:R0:W-:Y:S04]  /*12c0*/  STG.E desc[UR16][R2.64+0x4080], R13 ;  /* 0x0040800d02007986 */ /* 0x0001e8000c101910 */
[----:B------:R0:W-:Y:S04]  /*12d0*/  STG.E desc[UR16][R2.64+0x4800], R14 ;  /* 0x0048000e02007986 */ /* 0x0001e8000c101910 */
[----:B------:R0:W-:Y:S04]  /*12e0*/  STG.E desc[UR16][R2.64+0x4880], R15 ;  /* 0x0048800f02007986 */ /* 0x0001e8000c101910 */
[----:B-----5:R0:W-:Y:S04]  /*12f0*/  STG.E desc[UR16][R2.64+0x5000], R8 ;  /* 0x0050000802007986 */ /* 0x0201e8000c101910 */
[----:B------:R0:W-:Y:S04]  /*1300*/  STG.E desc[UR16][R2.64+0x5080], R9 ;  /* 0x0050800902007986 */ /* 0x0001e8000c101910 */
        /* <DEDUP_REMOVED lines=9> */
[----:B------:R0:W-:Y:S01]  /*13a0*/  STG.E desc[UR16][R16.64+0x7880], R23 ;  /* 0x0078801710007986 */ /* 0x0001e2000c101910 */
[----:B------:R-:W-:Y:S06]  /*13b0*/  BAR.SYNC.DEFER_BLOCKING 0x0 ;  /* 0x0000000000007b1d */ /* 0x000fec0000010000 */
[----:B------:R-:W-:Y:S05]  /*13c0*/  @P1 BRA `(.L_x_8) ;  /* 0x00000000009c1947 */ /* 0x000fea0003800000 */
[----:B------:R-:W-:Y:S01]  /*13d0*/  NOP ;  /* 0x0000000000007918 */ /* 0x000fe20000000000 */
[----:B------:R-:W-:Y:S01]  /*13e0*/  UMOV UR4, 0x50 ;  /* 0x0000005000047882 */ /* 0x000fe20000000000 */
[----:B------:R-:W-:Y:S01]  /*13f0*/  IMAD.U32 R0, RZ, RZ, UR15 ;  /* 0x0000000fff007e24 */ /* 0x000fe2000f8e00ff */
[----:B------:R-:W-:Y:S01]  /*1400*/  ULEA UR13, UR13, UR4, 0x18 ;  /* 0x000000040d0d7291 */ /* 0x000fe2000f8ec0ff */
[----:B0-----:R-:W-:Y:S02]  /*1410*/  IMAD.MOV.U32 R3, RZ, RZ, 0x3 ;  /* 0x00000003ff037424 */ /* 0x001fe400078e00ff */
[----:B------:R-:W-:Y:S01]  /*1420*/  IMAD.MOV.U32 R7, RZ, RZ, 0x1 ;  /* 0x00000001ff077424 */ /* 0x000fe200078e00ff */
[----:B------:R-:W-:-:S04]  /*1430*/  LOP3.LUT R0, R0, 0xffff, RZ, 0xc0, !PT ;  /* 0x0000ffff00007812 */ /* 0x000fc800078ec0ff */
[----:B------:R-:W-:Y:S01]  /*1440*/  SHF.R.U32.HI R0, RZ, 0x5, R0 ;  /* 0x00000005ff007819 */ /* 0x000fe20000011600 */
[----:B------:R-:W0:Y:S04]  /*1450*/  LDS R5, [UR13] ;  /* 0x0000000dff057984 */ /* 0x000e280008000800 */
[----:B------:R-:W-:Y:S01]  /*1460*/  VIADD R2, R0, 0x10 ;  /* 0x0000001000027836 */ /* 0x000fe20000000000 */
[----:B------:R-:W-:-:S04]  /*1470*/  SHF.L.U32 R0, R3, R0, RZ ;  /* 0x0000000003007219 */ /* 0x000fc800000006ff */
[----:B------:R-:W-:-:S04]  /*1480*/  SHF.L.U32 R3, R7, R2, RZ ;  /* 0x0000000207037219 */ /* 0x000fc800000006ff */
[----:B------:R-:W-:-:S04]  /*1490*/  LOP3.LUT R0, R3, R0, RZ, 0xfc, !PT ;  /* 0x0000000003007212 */ /* 0x000fc800078efcff */
[C---:B------:R-:W-:Y:S02]  /*14a0*/  LOP3.LUT R2, R0.reuse, 0xffff, RZ, 0xc0, !PT ;  /* 0x0000ffff00027812 */ /* 0x040fe400078ec0ff */
[----:B0-----:R-:W-:-:S04]  /*14b0*/  LOP3.LUT R3, R0, 0xffff, R5, 0x80, !PT ;  /* 0x0000ffff00037812 */ /* 0x001fc800078e8005 */
[----:B------:R-:W-:-:S13]  /*14c0*/  ISETP.NE.AND P0, PT, R3, R2, PT ;  /* 0x000000020300720c */ /* 0x000fda0003f05270 */
[----:B------:R-:W-:Y:S05]  /*14d0*/  @P0 BRA `(.L_x_9) ;  /* 0x0000000000500947 */ /* 0x000fea0003800000 */
[----:B------:R-:W-:Y:S02]  /*14e0*/  SHF.R.U32.HI R5, RZ, 0x10, R5 ;  /* 0x00000010ff057819 */ /* 0x000fe40000011605 */
[----:B------:R-:W-:-:S04]  /*14f0*/  SHF.R.U32.HI R2, RZ, 0x10, R0 ;  /* 0x00000010ff027819 */ /* 0x000fc80000011600 */
[----:B------:R-:W-:-:S04]  /*1500*/  LOP3.LUT R5, R5, R2, RZ, 0xc0, !PT ;  /* 0x0000000205057212 */ /* 0x000fc800078ec0ff */
[----:B------:R-:W-:-:S13]  /*1510*/  ISETP.NE.AND P0, PT, R5, R2, PT ;  /* 0x000000020500720c */ /* 0x000fda0003f05270 */
[----:B------:R-:W-:Y:S05]  /*1520*/  @P0 BRA `(.L_x_10) ;  /* 0x0000000000300947 */ /* 0x000fea0003800000 */
[----:B------:R-:W-:Y:S01]  /*1530*/  R2UR UR4, R0 ;  /* 0x00000000000472ca */ /* 0x000fe200000e0000 */
[----:B------:R-:W-:Y:S01]  /*1540*/  VOTEU.ANY UR5, UPT, PT ;  /* 0x0000000000057886 */ /* 0x000fe200038e0100 */
[----:B------:R-:W0:Y:S01]  /*1550*/  S2R R0, SR_LANEID ;  /* 0x0000000000007919 */ /* 0x000e220000000000 */
[----:B------:R-:W-:-:S10]  /*1560*/  UFLO.U32 UR5, UR5 ;  /* 0x00000005000572bd */ /* 0x000fd400080e0000 */
[----:B------:R-:W-:-:S06]  /*1570*/  ULOP3.LUT UR4, URZ, UR4, URZ, 0x33, !UPT ;  /* 0x00000004ff047292 */ /* 0x000fcc000f8e33ff */
[----:B------:R-:W-:-:S04]  /*1580*/  IMAD.U32 R2, RZ, RZ, UR4 ;  /* 0x00000004ff027e24 */ /* 0x000fc8000f8e00ff */
[----:B------:R-:W1:Y:S02]  /*1590*/  REDUX UR6, R2 ;  /* 0x00000000020673c4 */ /* 0x000e640000000000 */
[----:B------:R2:W-:Y:S01]  /*15a0*/  UTCATOMSWS.AND URZ, UR4 ;  /* 0x0000000400ff79e3 */ /* 0x0005e20008000000 */
[----:B0-----:R-:W-:Y:S01]  /*15b0*/  ISETP.EQ.U32.AND P0, PT, R0, UR5, PT ;  /* 0x0000000500007c0c */ /* 0x001fe2000bf02070 */
[----:B-1----:R-:W-:-:S12]  /*15c0*/  IMAD.U32 R0, RZ, RZ, UR6 ;  /* 0x00000006ff007e24 */ /* 0x002fd8000f8e00ff */
[----:B------:R2:W-:Y:S01]  /*15d0*/  @P0 ATOMS.AND RZ, [UR13], R0 ;  /* 0x00000000ffff098c */ /* 0x0005e2000a80000d */
[----:B------:R-:W-:Y:S05]  /*15e0*/  BRA `(.L_x_8) ;  /* 0x0000000000147947 */ /* 0x000fea0003800000 */
.L_x_10:
[----:B------:R-:W-:-:S07]  /*15f0*/  MOV R2, 0x1610 ;  /* 0x0000161000027802 */ /* 0x000fce0000000f00 */
[----:B------:R-:W-:Y:S05]  /*1600*/  CALL.REL.NOINC `($__internal_0_$__cuda_sm10x_tcgen05_guardrail_trap_col_being_dealloced_not_returned_by_alloc) ;  /* 0x0000000000207944 */ /* 0x000fea0003c00000 */
[----:B------:R-:W-:Y:S05]  /*1610*/  BRA `(.L_x_8) ;  /* 0x0000000000087947 */ /* 0x000fea0003800000 */
.L_x_9:
[----:B------:R-:W-:-:S07]  /*1620*/  MOV R2, 0x1640 ;  /* 0x0000164000027802 */ /* 0x000fce0000000f00 */
[----:B------:R-:W-:Y:S05]  /*1630*/  CALL.REL.NOINC `($__internal_2_$__cuda_sm10x_tcgen05_guardrail_trap_unallocated_columns_being_dealloced) ;  /* 0x00000000002c7944 */ /* 0x000fea0003c00000 */
.L_x_8:
[----:B------:R-:W-:Y:S01]  /*1640*/  NOP ;  /* 0x0000000000007918 */ /* 0x000fe20000000000 */
[----:B--2---:R-:W-:Y:S05]  /*1650*/  EXIT ;  /* 0x000000000000794d */ /* 0x004fea0003800000 */
.L_x_7:
[----:B------:R-:W0:Y:S02]  /*1660*/  SYNCS.PHASECHK.TRANS64.TRYWAIT P0, [UR14+0x3000], RZ ;  /* 0x003000ffff0075a7 */ /* 0x000e24000800110e */
[----:B0-----:R-:W-:Y:S05]  /*1670*/  @!P0 BRA `(.L_x_7) ;  /* 0xfffffffc00f88947 */ /* 0x001fea000383ffff */
[----:B------:R-:W-:Y:S05]  /*1680*/  BRA `(.L_x_11) ;  /* 0xfffffff800007947 */ /* 0x000fea000383ffff */
        .weak           $__internal_0_$__cuda_sm10x_tcgen05_guardrail_trap_col_being_dealloced_not_returned_by_alloc
        .type           $__internal_0_$__cuda_sm10x_tcgen05_guardrail_trap_col_being_dealloced_not_returned_by_alloc,@function
        .size           $__internal_0_$__cuda_sm10x_tcgen05_guardrail_trap_col_being_dealloced_not_returned_by_alloc,($__internal_1_$__cuda_sm10x_tcgen05_guardrail_trap_phase_invalid_during_alloc - $__internal_0_$__cuda_sm10x_tcgen05_guardrail_trap_col_being_dealloced_not_returned_by_alloc)
$__internal_0_$__cuda_sm10x_tcgen05_guardrail_trap_col_being_dealloced_not_returned_by_alloc:
[----:B------:R-:W-:Y:S05]  /*1690*/  BPT.TRAP 0x1 ;  /* 0x000000040000795c */ /* 0x000fea0000300000 */
[----:B------:R-:W-:-:S04]  /*16a0*/  IMAD.MOV.U32 R3, RZ, RZ, 0x0 ;  /* 0x00000000ff037424 */ /* 0x000fc800078e00ff */
[----:B------:R-:W-:Y:S05]  /*16b0*/  RET.REL.NODEC R2 `(gluon_mma) ;  /* 0xffffffe802507950 */ /* 0x000fea0003c3ffff */
        .weak           $__internal_1_$__cuda_sm10x_tcgen05_guardrail_trap_phase_invalid_during_alloc
        .type           $__internal_1_$__cuda_sm10x_tcgen05_guardrail_trap_phase_invalid_during_alloc,@function
        .size           $__internal_1_$__cuda_sm10x_tcgen05_guardrail_trap_phase_invalid_during_alloc,($__internal_2_$__cuda_sm10x_tcgen05_guardrail_trap_unallocated_columns_being_dealloced - $__internal_1_$__cuda_sm10x_tcgen05_guardrail_trap_phase_invalid_during_alloc)
$__internal_1_$__cuda_sm10x_tcgen05_guardrail_trap_phase_invalid_during_alloc:
[----:B------:R-:W-:Y:S05]  /*16c0*/  BPT.TRAP 0x1 ;  /* 0x000000040000795c */ /* 0x000fea0000300000 */
[----:B------:R-:W-:-:S04]  /*16d0*/  IMAD.MOV.U32 R3, RZ, RZ, 0x0 ;  /* 0x00000000ff037424 */ /* 0x000fc800078e00ff */
[----:B------:R-:W-:Y:S05]  /*16e0*/  RET.REL.NODEC R2 `(gluon_mma) ;  /* 0xffffffe802447950 */ /* 0x000fea0003c3ffff */
        .weak           $__internal_2_$__cuda_sm10x_tcgen05_guardrail_trap_unallocated_columns_being_dealloced
        .type           $__internal_2_$__cuda_sm10x_tcgen05_guardrail_trap_unallocated_columns_being_dealloced,@function
        .size           $__internal_2_$__cuda_sm10x_tcgen05_guardrail_trap_unallocated_columns_being_dealloced,(.L_x_15 - $__internal_2_$__cuda_sm10x_tcgen05_guardrail_trap_unallocated_columns_being_dealloced)
$__internal_2_$__cuda_sm10x_tcgen05_guardrail_trap_unallocated_columns_being_dealloced:
[----:B------:R-:W-:Y:S05]  /*16f0*/  BPT.TRAP 0x1 ;  /* 0x000000040000795c */ /* 0x000fea0000300000 */
[----:B------:R-:W-:-:S04]  /*1700*/  IMAD.MOV.U32 R3, RZ, RZ, 0x0 ;  /* 0x00000000ff037424 */ /* 0x000fc800078e00ff */
[----:B------:R-:W-:Y:S05]  /*1710*/  RET.REL.NODEC R2 `(gluon_mma) ;  /* 0xffffffe802387950 */ /* 0x000fea0003c3ffff */
.L_x_12:
[----:B------:R-:W-:-:S00]  /*1720*/  BRA `(.L_x_12) ;  /* 0xfffffffc00fc7947 */ /* 0x000fc0000383ffff */
[----:B------:R-:W-:-:S00]  /*1730*/  NOP ;  /* 0x0000000000007918 */ /* 0x000fc00000000000 */
        /* <DEDUP_REMOVED lines=12> */
.L_x_15:


//--------------------- .nv.shared.gluon_mma      --------------------------
	.section	.nv.shared.gluon_mma,"aw",@nobits
	.sectionflags	@""
	.align	16
	.zero		1024


//--------------------- .nv.shared.reserved.0     --------------------------
	.section	.nv.shared.reserved.0,"aw",@nobits
	.align	8
	.weak		__nv_reservedSMEM_offset_0_alias
	.size		__nv_reservedSMEM_offset_0_alias, 0, 64
	.other		__nv_reservedSMEM_offset_0_alias,@"STO_CUDA_RESERVED_SHARED STV_DEFAULT"
__nv_reservedSMEM_offset_0_alias:
	.zero		0
.nv.shared.reserved.0:
	.zero		64
	.weak		__nv_reservedSMEM_allocation_phase
	.type		__nv_reservedSMEM_allocation_phase,@object
	.size		__nv_reservedSMEM_allocation_phase,(.L_0 - __nv_reservedSMEM_allocation_phase)
__nv_reservedSMEM_allocation_phase:
	.zero		1
.L_0:
	.zero		7
	.weak		__nv_reservedSMEM_devtool_atexit_pc
	.type		__nv_reservedSMEM_devtool_atexit_pc,@object
	.size		__nv_reservedSMEM_devtool_atexit_pc,(__nv_reservedSMEM_allocation_mask - __nv_reservedSMEM_devtool_atexit_pc)
__nv_reservedSMEM_devtool_atexit_pc:
	.zero		8
	.weak		__nv_reservedSMEM_allocation_mask
	.type		__nv_reservedSMEM_allocation_mask,@object
	.size		__nv_reservedSMEM_allocation_mask,(.L_2 - __nv_reservedSMEM_allocation_mask)
__nv_reservedSMEM_allocation_mask:
	.zero		4
.L_2:


//--------------------- .nv.constant0.gluon_mma   --------------------------
	.section	.nv.constant0.gluon_mma,"a",@progbits
	.sectionflags	@""
	.align	4
.nv.constant0.gluon_mma:
	.zero		936


//--------------------- SYMBOLS --------------------------

	.type		.nv.reservedSmem.offset0,@object
	.size		.nv.reservedSmem.offset0,0x4
	.type		.nv.reservedSmem.cap,@object
	.size		.nv.reservedSmem.cap,0x4
